//
// Generated by NVIDIA NVVM Compiler
//
// Compiler Build ID: CL-36424714
// Cuda compilation tools, release 13.0, V13.0.88
// Based on NVVM 20.0.0
//

.version 9.0
.target sm_100
.address_size 64

	// .globl	_Z8mykernelPiS_S_S_

.visible .entry _Z8mykernelPiS_S_S_(
	.param .u64 .ptr .align 1 _Z8mykernelPiS_S_S__param_0,
	.param .u64 .ptr .align 1 _Z8mykernelPiS_S_S__param_1,
	.param .u64 .ptr .align 1 _Z8mykernelPiS_S_S__param_2,
	.param .u64 .ptr .align 1 _Z8mykernelPiS_S_S__param_3
)
{
	.reg .pred 	%p<2>;
	.reg .b32 	%r<9>;
	.reg .b64 	%rd<13>;

	ld.param.u64 	%rd1, [_Z8mykernelPiS_S_S__param_0];
	ld.param.u64 	%rd2, [_Z8mykernelPiS_S_S__param_1];
	ld.param.u64 	%rd3, [_Z8mykernelPiS_S_S__param_2];
	ld.param.u64 	%rd4, [_Z8mykernelPiS_S_S__param_3];
	cvta.to.global.u64 	%rd5, %rd4;
	mov.u32 	%r2, %ctaid.x;
	mov.u32 	%r3, %ntid.x;
	mov.u32 	%r4, %tid.x;
	mad.lo.s32 	%r1, %r2, %r3, %r4;
	ld.global.u32 	%r5, [%rd5];
	setp.ge.s32 	%p1, %r1, %r5;
	@%p1 bra 	$L__BB0_2;
	cvta.to.global.u64 	%rd6, %rd1;
	cvta.to.global.u64 	%rd7, %rd2;
	cvta.to.global.u64 	%rd8, %rd3;
	mul.wide.u32 	%rd9, %r1, 4;
	add.s64 	%rd10, %rd6, %rd9;
	ld.global.u32 	%r6, [%rd10];
	add.s64 	%rd11, %rd7, %rd9;
	ld.global.u32 	%r7, [%rd11];
	add.s32 	%r8, %r7, %r6;
	add.s64 	%rd12, %rd8, %rd9;
	st.global.u32 	[%rd12], %r8;
$L__BB0_2:
	ret;

}


// ===== COMPILED SASS (sm_100) =====

	.target	sm_100

	.elftype	@"ET_EXEC"


//--------------------- .note.nv.tkinfo           --------------------------
	.section	.note.nv.tkinfo,"",@"SHT_NOTE"
	.sectionflags	@"SHF_NOTE_NV_TKINFO"
	.tkinfo
        /*0018*/ 	.word	0x00000002
        /*0030*/ 	.string	""
        /*0030*/ 	.string	"ptxas"
        /*0030*/ 	.string	"Cuda compilation tools, release 13.0, V13.0.88"
        /*0030*/ 	.string	"Build cuda_13.0.r13.0/compiler.36424714_0"
        /*0030*/ 	.string	"-arch sm_100 -m 64 "



//--------------------- .note.nv.cuinfo           --------------------------
	.section	.note.nv.cuinfo,"",@"SHT_NOTE"
	.sectionflags	@"SHF_NOTE_NV_CUINFO"
        /*0018*/ 	.short	0x0002
        /*001a*/ 	.short	0x0064
        /*001c*/ 	.short	0x0082
	.zero		2


//--------------------- .nv.info                  --------------------------
	.section	.nv.info,"",@"SHT_CUDA_INFO"
	.align	4


	//----- nvinfo : EIATTR_REGCOUNT
	.align		4
        /*0000*/ 	.byte	0x04, 0x2f
        /*0002*/ 	.short	(.L_1 - .L_0)
	.align		4
.L_0:
        /*0004*/ 	.word	index@(_Z8mykernelPiS_S_S_)
        /*0008*/ 	.word	0x0000000c


	//----- nvinfo : EIATTR_FRAME_SIZE
	.align		4
.L_1:
        /*000c*/ 	.byte	0x04, 0x11
        /*000e*/ 	.short	(.L_3 - .L_2)
	.align		4
.L_2:
        /*0010*/ 	.word	index@(_Z8mykernelPiS_S_S_)
        /*0014*/ 	.word	0x00000000


	//----- nvinfo : EIATTR_MIN_STACK_SIZE
	.align		4
.L_3:
        /*0018*/ 	.byte	0x04, 0x12
        /*001a*/ 	.short	(.L_5 - .L_4)
	.align		4
.L_4:
        /*001c*/ 	.word	index@(_Z8mykernelPiS_S_S_)
        /*0020*/ 	.word	0x00000000
.L_5:


//--------------------- .nv.compat                --------------------------
	.section	.nv.compat,"",@"SHT_CUDA_COMPAT_INFO"
	.align	4
        /*0000*/ 	.byte	0x02, 0x09, 0x00, 0x00, 0x02, 0x02, 0x01, 0x00, 0x02, 0x05, 0x05, 0x00, 0x03, 0x07, 0x01, 0x01
        /*0010*/ 	.byte	0x02, 0x03, 0x00, 0x00, 0x02, 0x06, 0x01, 0x00, 0x04, 0x0b, 0x08, 0x00, 0x09, 0x00, 0x00, 0x00
        /*0020*/ 	.byte	0x00, 0x00, 0x00, 0x00


//--------------------- .nv.info._Z8mykernelPiS_S_S_ --------------------------
	.section	.nv.info._Z8mykernelPiS_S_S_,"",@"SHT_CUDA_INFO"
	.sectionflags	@""
	.align	4


	//----- nvinfo : EIATTR_CUDA_API_VERSION
	.align		4
        /*0000*/ 	.byte	0x04, 0x37
        /*0002*/ 	.short	(.L_7 - .L_6)
.L_6:
        /*0004*/ 	.word	0x00000082


	//----- nvinfo : EIATTR_KPARAM_INFO
	.align		4
.L_7:
        /*0008*/ 	.byte	0x04, 0x17
        /*000a*/ 	.short	(.L_9 - .L_8)
.L_8:
        /*000c*/ 	.word	0x00000000
        /*0010*/ 	.short	0x0003
        /*0012*/ 	.short	0x0018
        /*0014*/ 	.byte	0x00, 0xf5, 0x21, 0x00


	//----- nvinfo : EIATTR_KPARAM_INFO
	.align		4
.L_9:
        /*0018*/ 	.byte	0x04, 0x17
        /*001a*/ 	.short	(.L_11 - .L_10)
.L_10:
        /*001c*/ 	.word	0x00000000
        /*0020*/ 	.short	0x0002
        /*0022*/ 	.short	0x0010
        /*0024*/ 	.byte	0x00, 0xf5, 0x21, 0x00


	//----- nvinfo : EIATTR_KPARAM_INFO
	.align		4
.L_11:
        /*0028*/ 	.byte	0x04, 0x17
        /*002a*/ 	.short	(.L_13 - .L_12)
.L_12:
        /*002c*/ 	.word	0x00000000
        /*0030*/ 	.short	0x0001
        /*0032*/ 	.short	0x0008
        /*0034*/ 	.byte	0x00, 0xf5, 0x21, 0x00


	//----- nvinfo : EIATTR_KPARAM_INFO
	.align		4
.L_13:
        /*0038*/ 	.byte	0x04, 0x17
        /*003a*/ 	.short	(.L_15 - .L_14)
.L_14:
        /*003c*/ 	.word	0x00000000
        /*0040*/ 	.short	0x0000
        /*0042*/ 	.short	0x0000
        /*0044*/ 	.byte	0x00, 0xf5, 0x21, 0x00


	//----- nvinfo : EIATTR_SPARSE_MMA_MASK
	.align		4
.L_15:
        /*0048*/ 	.byte	0x03, 0x50
        /*004a*/ 	.short	0x0000


	//----- nvinfo : EIATTR_MAXREG_COUNT
	.align		4
        /*004c*/ 	.byte	0x03, 0x1b
        /*004e*/ 	.short	0x00ff


	//----- nvinfo : EIATTR_MERCURY_ISA_VERSION
	.align		4
        /*0050*/ 	.byte	0x03, 0x5f
        /*0052*/ 	.short	0x0101


	//----- nvinfo : EIATTR_VRC_CTA_INIT_COUNT
	.align		4
        /*0054*/ 	.byte	0x02, 0x4a
	.zero		1
	.zero		1


	//----- nvinfo : EIATTR_EXIT_INSTR_OFFSETS
	.align		4
        /*0058*/ 	.byte	0x04, 0x1c
        /*005a*/ 	.short	(.L_17 - .L_16)


	//   ....[0]....
.L_16:
        /*005c*/ 	.word	0x00000090


	//   ....[1]....
        /*0060*/ 	.word	0x00000140


	//----- nvinfo : EIATTR_CBANK_PARAM_SIZE
	.align		4
.L_17:
        /*0064*/ 	.byte	0x03, 0x19
        /*0066*/ 	.short	0x0020


	//----- nvinfo : EIATTR_PARAM_CBANK
	.align		4
        /*0068*/ 	.byte	0x04, 0x0a
        /*006a*/ 	.short	(.L_19 - .L_18)
	.align		4
.L_18:
        /*006c*/ 	.word	index@(.nv.constant0._Z8mykernelPiS_S_S_)
        /*0070*/ 	.short	0x0380
        /*0072*/ 	.short	0x0020


	//----- nvinfo : EIATTR_SW_WAR
	.align		4
.L_19:
        /*0074*/ 	.byte	0x04, 0x36
        /*0076*/ 	.short	(.L_21 - .L_20)
.L_20:
        /*0078*/ 	.word	0x00000008
.L_21:


//--------------------- .nv.callgraph             --------------------------
	.section	.nv.callgraph,"",@"SHT_CUDA_CALLGRAPH"
	.align	4
	.sectionentsize	8
	.align		4
        /*0000*/ 	.word	0x00000000
	.align		4
        /*0004*/ 	.word	0xffffffff
	.align		4
        /*0008*/ 	.word	0x00000000
	.align		4
        /*000c*/ 	.word	0xfffffffe
	.align		4
        /*0010*/ 	.word	0x00000000
	.align		4
        /*0014*/ 	.word	0xfffffffd
	.align		4
        /*0018*/ 	.word	0x00000000
	.align		4
        /*001c*/ 	.word	0xfffffffc


//--------------------- .text._Z8mykernelPiS_S_S_ --------------------------
	.section	.text._Z8mykernelPiS_S_S_,"ax",@progbits
	.align	128
        .global         _Z8mykernelPiS_S_S_
        .type           _Z8mykernelPiS_S_S_,@function
        .size           _Z8mykernelPiS_S_S_,(.L_x_1 - _Z8mykernelPiS_S_S_)
        .other          _Z8mykernelPiS_S_S_,@"STO_CUDA_ENTRY STV_DEFAULT"
_Z8mykernelPiS_S_S_:
.text._Z8mykernelPiS_S_S_:
[----:B------:R-:W-:Y:S08]  /*0000*/  LDC R1, c[0x0][0x37c] ;  /* 0x0000df00ff017b82 */ /* 0x000ff00000000800 */
[----:B------:R-:W0:Y:S01]  /*0010*/  LDC.64 R2, c[0x0][0x398] ;  /* 0x0000e600ff027b82 */ /* 0x000e220000000a00 */
[----:B------:R-:W0:Y:S02]  /*0020*/  LDCU.64 UR4, c[0x0][0x358] ;  /* 0x00006b00ff0477ac */ /* 0x000e240008000a00 */
[----:B0-----:R-:W2:Y:S05]  /*0030*/  LDG.E R2, desc[UR4][R2.64] ;  /* 0x0000000402027981 */ /* 0x001eaa000c1e1900 */
[----:B------:R-:W0:Y:S01]  /*0040*/  S2UR UR6, SR_CTAID.X ;  /* 0x00000000000679c3 */ /* 0x000e220000002500 */
[----:B------:R-:W0:Y:S07]  /*0050*/  S2R R0, SR_TID.X ;  /* 0x0000000000007919 */ /* 0x000e2e0000002100 */
[----:B------:R-:W0:Y:S02]  /*0060*/  LDC R9, c[0x0][0x360] ;  /* 0x0000d800ff097b82 */ /* 0x000e240000000800 */
[----:B0-----:R-:W-:-:S05]  /*0070*/  IMAD R9, R9, UR6, R0 ;  /* 0x0000000609097c24 */ /* 0x001fca000f8e0200 */
[----:B--2---:R-:W-:-:S13]  /*0080*/  ISETP.GE.AND P0, PT, R9, R2, PT ;  /* 0x000000020900720c */ /* 0x004fda0003f06270 */
[----:B------:R-:W-:Y:S05]  /*0090*/  @P0 EXIT ;  /* 0x000000000000094d */ /* 0x000fea0003800000 */
[----:B------:R-:W0:Y:S08]  /*00a0*/  LDC.64 R2, c[0x0][0x380] ;  /* 0x0000e000ff027b82 */ /* 0x000e300000000a00 */
[----:B------:R-:W1:Y:S08]  /*00b0*/  LDC.64 R4, c[0x0][0x388] ;  /* 0x0000e200ff047b82 */ /* 0x000e700000000a00 */
[----:B------:R-:W2:Y:S01]  /*00c0*/  LDC.64 R6, c[0x0][0x390] ;  /* 0x0000e400ff067b82 */ /* 0x000ea20000000a00 */
[----:B0-----:R-:W-:-:S06]  /*00d0*/  IMAD.WIDE.U32 R2, R9, 0x4, R2 ;  /* 0x0000000409027825 */ /* 0x001fcc00078e0002 */
[----:B------:R-:W3:Y:S01]  /*00e0*/  LDG.E R2, desc[UR4][R2.64] ;  /* 0x0000000402027981 */ /* 0x000ee2000c1e1900 */
[----:B-1----:R-:W-:-:S06]  /*00f0*/  IMAD.WIDE.U32 R4, R9, 0x4, R4 ;  /* 0x0000000409047825 */ /* 0x002fcc00078e0004 */
[----:B------:R-:W3:Y:S01]  /*0100*/  LDG.E R5, desc[UR4][R4.64] ;  /* 0x0000000404057981 */ /* 0x000ee2000c1e1900 */
[----:B--2---:R-:W-:Y:S01]  /*0110*/  IMAD.WIDE.U32 R6, R9, 0x4, R6 ;  /* 0x0000000409067825 */ /* 0x004fe200078e0006 */
[----:B---3--:R-:W-:-:S05]  /*0120*/  IADD3 R9, PT, PT, R2, R5, RZ ;  /* 0x0000000502097210 */ /* 0x008fca0007ffe0ff */
[----:B------:R-:W-:Y:S01]  /*0130*/  STG.E desc[UR4][R6.64], R9 ;  /* 0x0000000906007986 */ /* 0x000fe2000c101904 */
[----:B------:R-:W-:Y:S05]  /*0140*/  EXIT ;  /* 0x000000000000794d */ /* 0x000fea0003800000 */
.L_x_0:
[----:B------:R-:W-:-:S00]  /*0150*/  BRA `(.L_x_0) ;  /* 0xfffffffc00fc7947 */ /* 0x000fc0000383ffff */
[----:B------:R-:W-:-:S00]  /*0160*/  NOP ;  /* 0x0000000000007918 */ /* 0x000fc00000000000 */
        /* <DEDUP_REMOVED lines=9> */
.L_x_1:


//--------------------- .nv.shared.reserved.0     --------------------------
	.section	.nv.shared.reserved.0,"aw",@nobits
	.weak		__nv_reservedSMEM_offset_0_alias
	.size		__nv_reservedSMEM_offset_0_alias, 0, 64
	.other		__nv_reservedSMEM_offset_0_alias,@"STO_CUDA_RESERVED_SHARED STV_DEFAULT"
__nv_reservedSMEM_offset_0_alias:
	.zero		0
	.zero		64


//--------------------- .nv.constant0._Z8mykernelPiS_S_S_ --------------------------
	.section	.nv.constant0._Z8mykernelPiS_S_S_,"a",@progbits
	.sectionflags	@""
	.align	4
.nv.constant0._Z8mykernelPiS_S_S_:
	.zero		928


//--------------------- SYMBOLS --------------------------

	.type		.nv.reservedSmem.offset0,@object
	.size		.nv.reservedSmem.offset0,0x4
